	.headerflags	@"EF_CUDA_TEXMODE_UNIFIED EF_CUDA_64BIT_ADDRESS EF_CUDA_ACCELERATORS EF_CUDA_SM90 EF_CUDA_VIRTUAL_SM(EF_CUDA_SM90)"
	.elftype	@"ET_EXEC"


//--------------------- .nv.info                  --------------------------
	.section	.nv.info,"",@"SHT_CUDA_INFO"
	.align	4


	//----- nvinfo : EIATTR_REGCOUNT
	.align		4
        /*0000*/ 	.byte	0x04, 0x2f
        /*0002*/ 	.short	(.L_1 - .L_0)
	.align		4
.L_0:
        /*0004*/ 	.word	index@(triton_poi_fused_cat_32)
        /*0008*/ 	.word	0x00000020


	//----- nvinfo : EIATTR_MIN_STACK_SIZE
	.align		4
.L_1:
        /*000c*/ 	.byte	0x04, 0x12
        /*000e*/ 	.short	(.L_3 - .L_2)
	.align		4
.L_2:
        /*0010*/ 	.word	index@(triton_poi_fused_cat_32)
        /*0014*/ 	.word	0x00000000


	//----- nvinfo : EIATTR_FRAME_SIZE
	.align		4
.L_3:
        /*0018*/ 	.byte	0x04, 0x11
        /*001a*/ 	.short	(.L_5 - .L_4)
	.align		4
.L_4:
        /*001c*/ 	.word	index@(triton_poi_fused_cat_32)
        /*0020*/ 	.word	0x00000000


	//----- nvinfo : EIATTR_MIN_STACK_SIZE
	.align		4
.L_5:
        /*0024*/ 	.byte	0x04, 0x12
        /*0026*/ 	.short	(.L_7 - .L_6)
	.align		4
.L_6:
        /*0028*/ 	.word	index@(triton_poi_fused_cat_32)
        /*002c*/ 	.word	0x00000000
.L_7:


//--------------------- .nv.info.triton_poi_fused_cat_32 --------------------------
	.section	.nv.info.triton_poi_fused_cat_32,"",@"SHT_CUDA_INFO"
	.sectionflags	@""
	.align	4


	//----- nvinfo : EIATTR_CUDA_API_VERSION
	.align		4
        /*0000*/ 	.byte	0x04, 0x37
        /*0002*/ 	.short	(.L_9 - .L_8)
.L_8:
        /*0004*/ 	.word	0x0000007c


	//----- nvinfo : EIATTR_KPARAM_INFO
	.align		4
.L_9:
        /*0008*/ 	.byte	0x04, 0x17
        /*000a*/ 	.short	(.L_11 - .L_10)
.L_10:
        /*000c*/ 	.word	0x00000000
        /*0010*/ 	.short	0x0004
        /*0012*/ 	.short	0x0020
        /*0014*/ 	.byte	0x00, 0xf0, 0x11, 0x00


	//----- nvinfo : EIATTR_KPARAM_INFO
	.align		4
.L_11:
        /*0018*/ 	.byte	0x04, 0x17
        /*001a*/ 	.short	(.L_13 - .L_12)
.L_12:
        /*001c*/ 	.word	0x00000000
        /*0020*/ 	.short	0x0003
        /*0022*/ 	.short	0x0018
        /*0024*/ 	.byte	0x00, 0xf4, 0x21, 0x00


	//----- nvinfo : EIATTR_KPARAM_INFO
	.align		4
.L_13:
        /*0028*/ 	.byte	0x04, 0x17
        /*002a*/ 	.short	(.L_15 - .L_14)
.L_14:
        /*002c*/ 	.word	0x00000000
        /*0030*/ 	.short	0x0002
        /*0032*/ 	.short	0x0010
        /*0034*/ 	.byte	0x00, 0xf4, 0x21, 0x00


	//----- nvinfo : EIATTR_KPARAM_INFO
	.align		4
.L_15:
        /*0038*/ 	.byte	0x04, 0x17
        /*003a*/ 	.short	(.L_17 - .L_16)
.L_16:
        /*003c*/ 	.word	0x00000000
        /*0040*/ 	.short	0x0001
        /*0042*/ 	.short	0x0008
        /*0044*/ 	.byte	0x00, 0xf4, 0x21, 0x00


	//----- nvinfo : EIATTR_KPARAM_INFO
	.align		4
.L_17:
        /*0048*/ 	.byte	0x04, 0x17
        /*004a*/ 	.short	(.L_19 - .L_18)
.L_18:
        /*004c*/ 	.word	0x00000000
        /*0050*/ 	.short	0x0000
        /*0052*/ 	.short	0x0000
        /*0054*/ 	.byte	0x00, 0xf4, 0x21, 0x00


	//----- nvinfo : EIATTR_SPARSE_MMA_MASK
	.align		4
.L_19:
        /*0058*/ 	.byte	0x03, 0x50
        /*005a*/ 	.short	0x0000


	//----- nvinfo : EIATTR_MAXREG_COUNT
	.align		4
        /*005c*/ 	.byte	0x03, 0x1b
        /*005e*/ 	.short	0x00ff


	//----- nvinfo : EIATTR_EXIT_INSTR_OFFSETS
	.align		4
        /*0060*/ 	.byte	0x04, 0x1c
        /*0062*/ 	.short	(.L_21 - .L_20)


	//   ....[0]....
.L_20:
        /*0064*/ 	.word	0x00000790


	//----- nvinfo : EIATTR_REQNTID
	.align		4
.L_21:
        /*0068*/ 	.byte	0x04, 0x10
        /*006a*/ 	.short	(.L_23 - .L_22)
.L_22:
        /*006c*/ 	.word	0x00000080
        /*0070*/ 	.word	0x00000001
        /*0074*/ 	.word	0x00000001


	//----- nvinfo : EIATTR_CBANK_PARAM_SIZE
	.align		4
.L_23:
        /*0078*/ 	.byte	0x03, 0x19
        /*007a*/ 	.short	0x0024


	//----- nvinfo : EIATTR_PARAM_CBANK
	.align		4
        /*007c*/ 	.byte	0x04, 0x0a
        /*007e*/ 	.short	(.L_25 - .L_24)
	.align		4
.L_24:
        /*0080*/ 	.word	index@(.nv.constant0.triton_poi_fused_cat_32)
        /*0084*/ 	.short	0x0210
        /*0086*/ 	.short	0x0024


	//----- nvinfo : EIATTR_SW_WAR
	.align		4
.L_25:
        /*0088*/ 	.byte	0x04, 0x36
        /*008a*/ 	.short	(.L_27 - .L_26)
.L_26:
        /*008c*/ 	.word	0x00000008
.L_27:


//--------------------- .nv.callgraph             --------------------------
	.section	.nv.callgraph,"",@"SHT_CUDA_CALLGRAPH"
	.align	4
	.sectionentsize	8
	.align		4
        /*0000*/ 	.word	0x00000000
	.align		4
        /*0004*/ 	.word	0xffffffff
	.align		4
        /*0008*/ 	.word	0x00000000
	.align		4
        /*000c*/ 	.word	0xfffffffe
	.align		4
        /*0010*/ 	.word	0x00000000
	.align		4
        /*0014*/ 	.word	0xfffffffd
	.align		4
        /*0018*/ 	.word	0x00000000
	.align		4
        /*001c*/ 	.word	0xfffffffc


//--------------------- .text.triton_poi_fused_cat_32 --------------------------
	.section	.text.triton_poi_fused_cat_32,"ax",@progbits
	.align	128
        .global         triton_poi_fused_cat_32
        .type           triton_poi_fused_cat_32,@function
        .size           triton_poi_fused_cat_32,(.L_x_1 - triton_poi_fused_cat_32)
        .other          triton_poi_fused_cat_32,@"STO_CUDA_ENTRY STV_DEFAULT"
triton_poi_fused_cat_32:
.text.triton_poi_fused_cat_32:
[----:B------:R-:W-:Y:S01]  /*0000*/  LDC R1, c[0x0][0x28] ;  /* 0x00000a00ff017b82 */ /* 0x000fe20000000800 */
[----:B------:R-:W1:Y:S07]  /*0010*/  S2R R0, SR_TID.X ;  /* 0x0000000000007919 */ /* 0x000e6e0000002100 */
[----:B------:R-:W2:Y:S01]  /*0020*/  LDC.64 R22, c[0x0][0x210] ;  /* 0x00008400ff167b82 */ /* 0x000ea20000000a00 */
[----:B------:R-:W-:Y:S01]  /*0030*/  CS2R R10, SRZ ;  /* 0x00000000000a7805 */ /* 0x000fe2000001ff00 */
[----:B------:R-:W-:Y:S01]  /*0040*/  ULDC.64 UR4, c[0x0][0x208] ;  /* 0x0000820000047ab9 */ /* 0x000fe20000000a00 */
[----:B------:R-:W3:Y:S01]  /*0050*/  S2R R3, SR_CTAID.X ;  /* 0x0000000000037919 */ /* 0x000ee20000002500 */
[----:B------:R-:W-:-:S04]  /*0060*/  ULDC.64 UR6, c[0x0][0x220] ;  /* 0x0000880000067ab9 */ /* 0x000fc80000000a00 */
[----:B------:R-:W4:Y:S01]  /*0070*/  LDC.64 R20, c[0x0][0x218] ;  /* 0x00008600ff147b82 */ /* 0x000f220000000a00 */
[----:B-1----:R-:W-:Y:S01]  /*0080*/  IMAD.SHL.U32 R0, R0, 0x4, RZ ;  /* 0x0000000400007824 */ /* 0x002fe200078e00ff */
[----:B---3--:R-:W-:-:S04]  /*0090*/  SHF.R.S32.HI R13, RZ, 0x15, R3 ;  /* 0x00000015ff0d7819 */ /* 0x008fc80000011403 */
[----:B------:R-:W-:Y:S02]  /*00a0*/  LOP3.LUT R0, R0, 0x1fc, RZ, 0xc0, !PT ;  /* 0x000001fc00007812 */ /* 0x000fe400078ec0ff */
[----:B------:R-:W-:-:S03]  /*00b0*/  SGXT R13, R13, 0x1 ;  /* 0x000000010d0d781a */ /* 0x000fc60000000200 */
[----:B------:R-:W-:-:S05]  /*00c0*/  IMAD R0, R3, 0x400, R0 ;  /* 0x0000040003007824 */ /* 0x000fca00078e0200 */
[CC--:B------:R-:W-:Y:S02]  /*00d0*/  LEA.HI R2, R13.reuse, R0.reuse, RZ, 0xc ;  /* 0x000000000d027211 */ /* 0x0c0fe400078f60ff */
[----:B------:R-:W-:Y:S02]  /*00e0*/  LEA.HI R8, R13, R0, RZ, 0x13 ;  /* 0x000000000d087211 */ /* 0x000fe400078f98ff */
[----:B------:R-:W-:Y:S02]  /*00f0*/  SHF.R.S32.HI R3, RZ, 0xc, R2 ;  /* 0x0000000cff037819 */ /* 0x000fe40000011402 */
[----:B------:R-:W-:Y:S02]  /*0100*/  SHF.R.S32.HI R9, RZ, 0x13, R8 ;  /* 0x00000013ff097819 */ /* 0x000fe40000011408 */
[----:B------:R-:W-:Y:S02]  /*0110*/  LEA.HI R4, R3, R3, RZ, 0x7 ;  /* 0x0000000303047211 */ /* 0x000fe400078f38ff */
[----:B------:R-:W-:Y:S01]  /*0120*/  LOP3.LUT R7, R2, 0xfffff000, RZ, 0xc0, !PT ;  /* 0xfffff00002077812 */ /* 0x000fe200078ec0ff */
[----:B------:R-:W-:Y:S01]  /*0130*/  IMAD.SHL.U32 R25, R9, 0x40000, RZ ;  /* 0x0004000009197824 */ /* 0x000fe200078e00ff */
[----:B------:R-:W-:-:S02]  /*0140*/  LOP3.LUT R4, R4, 0xffffff80, RZ, 0xc0, !PT ;  /* 0xffffff8004047812 */ /* 0x000fc400078ec0ff */
[----:B------:R-:W-:Y:S01]  /*0150*/  LOP3.LUT R2, R8, 0xfff80000, RZ, 0xc0, !PT ;  /* 0xfff8000008027812 */ /* 0x000fe200078ec0ff */
[----:B------:R-:W-:Y:S01]  /*0160*/  IMAD.IADD R24, R0, 0x1, -R7 ;  /* 0x0000000100187824 */ /* 0x000fe200078e0a07 */
[----:B------:R-:W-:Y:S01]  /*0170*/  CS2R R6, SRZ ;  /* 0x0000000000067805 */ /* 0x000fe2000001ff00 */
[----:B------:R-:W-:Y:S01]  /*0180*/  IMAD.IADD R3, R3, 0x1, -R4 ;  /* 0x0000000103037824 */ /* 0x000fe200078e0a04 */
[----:B------:R-:W-:Y:S01]  /*0190*/  IADD3 R15, R25, R0, -R2 ;  /* 0x00000000190f7210 */ /* 0x000fe20007ffe802 */
[----:B------:R-:W-:Y:S01]  /*01a0*/  IMAD R19, R9, 0x1000, R24 ;  /* 0x0000100009137824 */ /* 0x000fe200078e0218 */
[----:B------:R-:W-:Y:S02]  /*01b0*/  CS2R R4, SRZ ;  /* 0x0000000000047805 */ /* 0x000fe4000001ff00 */
[----:B------:R-:W-:Y:S02]  /*01c0*/  CS2R R8, SRZ ;  /* 0x0000000000087805 */ /* 0x000fe4000001ff00 */
[----:B------:R-:W-:Y:S01]  /*01d0*/  ISETP.GE.AND P2, PT, R3, 0x40, PT ;  /* 0x000000400300780c */ /* 0x000fe20003f46270 */
[----:B--2---:R-:W-:-:S04]  /*01e0*/  IMAD.WIDE R14, R15, 0x4, R22 ;  /* 0x000000040f0e7825 */ /* 0x004fc800078e0216 */
[----:B----4-:R-:W-:-:S08]  /*01f0*/  IMAD.WIDE R18, R19, 0x4, R20 ;  /* 0x0000000413127825 */ /* 0x010fd000078e0214 */
[----:B------:R1:W2:Y:S04]  /*0200*/  @!P2 LDG.E.128 R4, desc[UR4][R14.64] ;  /* 0x000000040e04a981 */ /* 0x0002a8000c1e1d00 */
[----:B------:R3:W4:Y:S01]  /*0210*/  @!P2 LDG.E.EL.128 R8, desc[UR4][R18.64] ;  /* 0x000000041208a981 */ /* 0x000722000c2e1d00 */
[----:B------:R-:W-:-:S05]  /*0220*/  VIADD R12, R0, 0x200 ;  /* 0x00000200000c7836 */ /* 0x000fca0000000000 */
[CC--:B------:R-:W-:Y:S02]  /*0230*/  LEA.HI R17, R13.reuse, R12.reuse, RZ, 0xc ;  /* 0x0000000c0d117211 */ /* 0x0c0fe400078f60ff */
[----:B-1----:R-:W-:Y:S02]  /*0240*/  CS2R R14, SRZ ;  /* 0x00000000000e7805 */ /* 0x002fe4000001ff00 */
[----:B------:R-:W-:Y:S02]  /*0250*/  LEA.HI R26, R13, R12, RZ, 0x13 ;  /* 0x0000000c0d1a7211 */ /* 0x000fe400078f98ff */
[----:B------:R-:W-:Y:S02]  /*0260*/  SHF.R.S32.HI R2, RZ, 0xc, R17 ;  /* 0x0000000cff027819 */ /* 0x000fe40000011411 */
[----:B------:R-:W-:Y:S02]  /*0270*/  SHF.R.S32.HI R16, RZ, 0x13, R26 ;  /* 0x00000013ff107819 */ /* 0x000fe4000001141a */
[----:B------:R-:W-:-:S02]  /*0280*/  LEA.HI R13, R2, R2, RZ, 0x7 ;  /* 0x00000002020d7211 */ /* 0x000fc400078f38ff */
[----:B------:R-:W-:Y:S01]  /*0290*/  LOP3.LUT R29, R26, 0xfff80000, RZ, 0xc0, !PT ;  /* 0xfff800001a1d7812 */ /* 0x000fe200078ec0ff */
[----:B------:R-:W-:Y:S01]  /*02a0*/  IMAD.SHL.U32 R26, R16, 0x40000, RZ ;  /* 0x00040000101a7824 */ /* 0x000fe200078e00ff */
[----:B------:R-:W-:Y:S02]  /*02b0*/  LOP3.LUT R13, R13, 0xffffff80, RZ, 0xc0, !PT ;  /* 0xffffff800d0d7812 */ /* 0x000fe400078ec0ff */
[----:B------:R-:W-:Y:S02]  /*02c0*/  LOP3.LUT R27, R17, 0xfffff000, RZ, 0xc0, !PT ;  /* 0xfffff000111b7812 */ /* 0x000fe400078ec0ff */
[----:B------:R-:W-:Y:S01]  /*02d0*/  IADD3 R29, R26, R12, -R29 ;  /* 0x0000000c1a1d7210 */ /* 0x000fe20007ffe81d */
[----:B------:R-:W-:Y:S02]  /*02e0*/  IMAD.IADD R2, R2, 0x1, -R13 ;  /* 0x0000000102027824 */ /* 0x000fe400078e0a0d */
[----:B------:R-:W-:Y:S01]  /*02f0*/  IMAD.IADD R27, R12, 0x1, -R27 ;  /* 0x000000010c1b7824 */ /* 0x000fe200078e0a1b */
[----:B------:R-:W-:Y:S01]  /*0300*/  CS2R R12, SRZ ;  /* 0x00000000000c7805 */ /* 0x000fe2000001ff00 */
[----:B------:R-:W-:Y:S01]  /*0310*/  IMAD.WIDE R22, R29, 0x4, R22 ;  /* 0x000000041d167825 */ /* 0x000fe200078e0216 */
[----:B------:R-:W-:-:S03]  /*0320*/  ISETP.GE.AND P1, PT, R2, 0x40, PT ;  /* 0x000000400200780c */ /* 0x000fc60003f26270 */
[C---:B------:R-:W-:Y:S01]  /*0330*/  IMAD.SHL.U32 R28, R3.reuse, 0x1000, RZ ;  /* 0x00001000031c7824 */ /* 0x040fe200078e00ff */
[----:B------:R-:W-:Y:S01]  /*0340*/  ISETP.GT.AND P0, PT, R3, 0x3f, PT ;  /* 0x0000003f0300780c */ /* 0x000fe20003f04270 */
[----:B------:R-:W-:Y:S01]  /*0350*/  IMAD R17, R16, 0x1000, R27 ;  /* 0x0000100010117824 */ /* 0x000fe200078e021b */
[--C-:B------:R-:W-:Y:S02]  /*0360*/  SHF.R.S32.HI R3, RZ, 0x1f, R25.reuse ;  /* 0x0000001fff037819 */ /* 0x100fe40000011419 */
[----:B------:R-:W-:Y:S01]  /*0370*/  IADD3 R25, P3, P4, R28, R24, R25 ;  /* 0x000000181c197210 */ /* 0x000fe20007c7e019 */
[----:B------:R-:W-:Y:S01]  /*0380*/  IMAD.WIDE R20, R17, 0x4, R20 ;  /* 0x0000000411147825 */ /* 0x000fe200078e0214 */
[----:B------:R-:W-:-:S03]  /*0390*/  SHF.R.S32.HI R24, RZ, 0x1f, R24 ;  /* 0x0000001fff187819 */ /* 0x000fc60000011418 */
[----:B------:R1:W5:Y:S01]  /*03a0*/  @!P1 LDG.E.128 R12, desc[UR4][R22.64] ;  /* 0x00000004160c9981 */ /* 0x000362000c1e1d00 */
[----:B------:R-:W-:Y:S02]  /*03b0*/  CS2R R16, SRZ ;  /* 0x0000000000107805 */ /* 0x000fe4000001ff00 */
[----:B---3--:R-:W-:-:S06]  /*03c0*/  CS2R R18, SRZ ;  /* 0x0000000000127805 */ /* 0x008fcc000001ff00 */
[----:B------:R3:W5:Y:S01]  /*03d0*/  @!P1 LDG.E.EL.128 R16, desc[UR4][R20.64] ;  /* 0x0000000414109981 */ /* 0x000762000c2e1d00 */
[----:B-1----:R-:W-:Y:S02]  /*03e0*/  SHF.R.S32.HI R22, RZ, 0x1f, R28 ;  /* 0x0000001fff167819 */ /* 0x002fe4000001141c */
[--C-:B------:R-:W-:Y:S02]  /*03f0*/  SHF.R.S32.HI R28, RZ, 0x1f, R26.reuse ;  /* 0x0000001fff1c7819 */ /* 0x100fe4000001141a */
[----:B------:R-:W-:Y:S01]  /*0400*/  IADD3.X R22, R22, R24, R3, P3, P4 ;  /* 0x0000001816167210 */ /* 0x000fe20001fe8403 */
[----:B------:R-:W-:Y:S01]  /*0410*/  IMAD.SHL.U32 R3, R2, 0x1000, RZ ;  /* 0x0000100002037824 */ /* 0x000fe200078e00ff */
[----:B------:R-:W-:Y:S02]  /*0420*/  LEA R24, P3, R25, UR6, 0x2 ;  /* 0x0000000619187c11 */ /* 0x000fe4000f8610ff */
[----:B---3--:R-:W-:Y:S02]  /*0430*/  CS2R R20, SRZ ;  /* 0x0000000000147805 */ /* 0x008fe4000001ff00 */
[----:B------:R-:W-:-:S02]  /*0440*/  IADD3 R26, P4, P5, R3, R27, R26 ;  /* 0x0000001b031a7210 */ /* 0x000fc40007d9e01a */
[----:B------:R-:W-:Y:S02]  /*0450*/  SHF.R.S32.HI R27, RZ, 0x1f, R27 ;  /* 0x0000001fff1b7819 */ /* 0x000fe4000001141b */
[----:B------:R-:W-:Y:S02]  /*0460*/  SHF.R.S32.HI R3, RZ, 0x1f, R3 ;  /* 0x0000001fff037819 */ /* 0x000fe40000011403 */
[----:B------:R-:W-:Y:S02]  /*0470*/  LEA.HI.X R25, R25, UR7, R22, 0x2, P3 ;  /* 0x0000000719197c11 */ /* 0x000fe400098f1416 */
[----:B------:R-:W-:Y:S02]  /*0480*/  CS2R R22, SRZ ;  /* 0x0000000000167805 */ /* 0x000fe4000001ff00 */
[----:B------:R-:W-:Y:S02]  /*0490*/  IADD3.X R3, R3, R27, R28, P4, P5 ;  /* 0x0000001b03037210 */ /* 0x000fe400027ea41c */
[----:B------:R-:W-:-:S02]  /*04a0*/  ISETP.GT.AND P3, PT, R2, 0x3f, PT ;  /* 0x0000003f0200780c */ /* 0x000fc40003f64270 */
[C---:B------:R-:W-:Y:S01]  /*04b0*/  LEA R28, P4, R26.reuse, UR6, 0x2 ;  /* 0x000000061a1c7c11 */ /* 0x040fe2000f8810ff */
[----:B------:R1:W3:Y:S03]  /*04c0*/  @P0 LDG.E.128 R20, desc[UR4][R24.64+-0x100000] ;  /* 0xf000000418140981 */ /* 0x0002e6000c1e1d00 */
[----:B------:R-:W-:Y:S02]  /*04d0*/  LEA.HI.X R29, R26, UR7, R3, 0x2, P4 ;  /* 0x000000071a1d7c11 */ /* 0x000fe4000a0f1403 */
[----:B-1----:R-:W-:Y:S02]  /*04e0*/  CS2R R24, SRZ ;  /* 0x0000000000187805 */ /* 0x002fe4000001ff00 */
[----:B--2---:R-:W-:Y:S02]  /*04f0*/  SEL R2, R4, RZ, !P2 ;  /* 0x000000ff04027207 */ /* 0x004fe40005000000 */
[----:B----4-:R-:W-:-:S05]  /*0500*/  SEL R27, R8, RZ, !P2 ;  /* 0x000000ff081b7207 */ /* 0x010fca0005000000 */
[----:B------:R-:W-:Y:S01]  /*0510*/  FMUL R2, R2, R27 ;  /* 0x0000001b02027220 */ /* 0x000fe20000400000 */
[----:B------:R-:W-:-:S06]  /*0520*/  CS2R R26, SRZ ;  /* 0x00000000001a7805 */ /* 0x000fcc000001ff00 */
[----:B------:R1:W2:Y:S01]  /*0530*/  @P3 LDG.E.128 R24, desc[UR4][R28.64+-0x100000] ;  /* 0xf00000041c183981 */ /* 0x0002a2000c1e1d00 */
[----:B------:R-:W-:Y:S02]  /*0540*/  SEL R3, R7, RZ, !P2 ;  /* 0x000000ff07037207 */ /* 0x000fe40005000000 */
[----:B------:R-:W-:Y:S02]  /*0550*/  SEL R4, R6, RZ, !P2 ;  /* 0x000000ff06047207 */ /* 0x000fe40005000000 */
[----:B------:R-:W-:Y:S02]  /*0560*/  SEL R7, R10, RZ, !P2 ;  /* 0x000000ff0a077207 */ /* 0x000fe40005000000 */
[----:B------:R-:W-:Y:S02]  /*0570*/  SEL R5, R5, RZ, !P2 ;  /* 0x000000ff05057207 */ /* 0x000fe40005000000 */
[----:B------:R-:W-:Y:S01]  /*0580*/  SEL R6, R9, RZ, !P2 ;  /* 0x000000ff09067207 */ /* 0x000fe20005000000 */
[----:B-1----:R-:W1:Y:S01]  /*0590*/  LDC.64 R28, c[0x0][0x228] ;  /* 0x00008a00ff1c7b82 */ /* 0x002e620000000a00 */
[----:B------:R-:W-:Y:S01]  /*05a0*/  SEL R8, R11, RZ, !P2 ;  /* 0x000000ff0b087207 */ /* 0x000fe20005000000 */
[----:B------:R-:W-:-:S02]  /*05b0*/  FMUL R4, R4, R7 ;  /* 0x0000000704047220 */ /* 0x000fc40000400000 */
[----:B------:R-:W-:Y:S02]  /*05c0*/  FMUL R5, R5, R6 ;  /* 0x0000000605057220 */ /* 0x000fe40000400000 */
[----:B------:R-:W-:Y:S01]  /*05d0*/  FMUL R3, R3, R8 ;  /* 0x0000000803037220 */ /* 0x000fe20000400000 */
[----:B-----5:R-:W-:Y:S02]  /*05e0*/  SEL R14, R14, RZ, !P1 ;  /* 0x000000ff0e0e7207 */ /* 0x020fe40004800000 */
[----:B------:R-:W-:Y:S02]  /*05f0*/  SEL R12, R12, RZ, !P1 ;  /* 0x000000ff0c0c7207 */ /* 0x000fe40004800000 */
[----:B------:R-:W-:Y:S01]  /*0600*/  SEL R13, R13, RZ, !P1 ;  /* 0x000000ff0d0d7207 */ /* 0x000fe20004800000 */
[----:B-1----:R-:W-:Y:S01]  /*0610*/  IMAD.WIDE R28, R0, 0x4, R28 ;  /* 0x00000004001c7825 */ /* 0x002fe200078e021c */
[----:B------:R-:W-:Y:S02]  /*0620*/  SEL R15, R15, RZ, !P1 ;  /* 0x000000ff0f0f7207 */ /* 0x000fe40004800000 */
[----:B------:R-:W-:-:S02]  /*0630*/  SEL R7, R16, RZ, !P1 ;  /* 0x000000ff10077207 */ /* 0x000fc40004800000 */
[----:B------:R-:W-:Y:S02]  /*0640*/  SEL R11, R18, RZ, !P1 ;  /* 0x000000ff120b7207 */ /* 0x000fe40004800000 */
[----:B------:R-:W-:Y:S01]  /*0650*/  SEL R6, R17, RZ, !P1 ;  /* 0x000000ff11067207 */ /* 0x000fe20004800000 */
[----:B------:R-:W-:Y:S01]  /*0660*/  FMUL R8, R12, R7 ;  /* 0x000000070c087220 */ /* 0x000fe20000400000 */
[----:B------:R-:W-:Y:S01]  /*0670*/  SEL R16, R19, RZ, !P1 ;  /* 0x000000ff13107207 */ /* 0x000fe20004800000 */
[----:B------:R-:W-:Y:S02]  /*0680*/  FMUL R10, R14, R11 ;  /* 0x0000000b0e0a7220 */ /* 0x000fe40000400000 */
[----:B------:R-:W-:Y:S02]  /*0690*/  FMUL R9, R13, R6 ;  /* 0x000000060d097220 */ /* 0x000fe40000400000 */
[----:B------:R-:W-:Y:S01]  /*06a0*/  FMUL R11, R15, R16 ;  /* 0x000000100f0b7220 */ /* 0x000fe20000400000 */
[----:B---3--:R-:W-:-:S02]  /*06b0*/  SEL R17, R20, RZ, P0 ;  /* 0x000000ff14117207 */ /* 0x008fc40000000000 */
[----:B------:R-:W-:Y:S02]  /*06c0*/  SEL R18, R21, RZ, P0 ;  /* 0x000000ff15127207 */ /* 0x000fe40000000000 */
[----:B------:R-:W-:Y:S02]  /*06d0*/  SEL R19, R22, RZ, P0 ;  /* 0x000000ff16137207 */ /* 0x000fe40000000000 */
[----:B------:R-:W-:Y:S02]  /*06e0*/  SEL R20, R23, RZ, P0 ;  /* 0x000000ff17147207 */ /* 0x000fe40000000000 */
[----:B------:R-:W-:Y:S02]  /*06f0*/  SEL R12, R2, R17, !P2 ;  /* 0x00000011020c7207 */ /* 0x000fe40005000000 */
[----:B------:R-:W-:Y:S02]  /*0700*/  SEL R13, R5, R18, !P2 ;  /* 0x00000012050d7207 */ /* 0x000fe40005000000 */
[----:B------:R-:W-:-:S02]  /*0710*/  SEL R14, R4, R19, !P2 ;  /* 0x00000013040e7207 */ /* 0x000fc40005000000 */
[----:B------:R-:W-:-:S05]  /*0720*/  SEL R15, R3, R20, !P2 ;  /* 0x00000014030f7207 */ /* 0x000fca0005000000 */
[----:B------:R-:W-:Y:S01]  /*0730*/  STG.E.128 desc[UR4][R28.64], R12 ;  /* 0x0000000c1c007986 */ /* 0x000fe2000c101d04 */
[----:B--2---:R-:W-:Y:S02]  /*0740*/  @P1 SEL R8, R24, RZ, P3 ;  /* 0x000000ff18081207 */ /* 0x004fe40001800000 */
[----:B------:R-:W-:Y:S02]  /*0750*/  @P1 SEL R9, R25, RZ, P3 ;  /* 0x000000ff19091207 */ /* 0x000fe40001800000 */
[----:B------:R-:W-:Y:S02]  /*0760*/  @P1 SEL R10, R26, RZ, P3 ;  /* 0x000000ff1a0a1207 */ /* 0x000fe40001800000 */
[----:B------:R-:W-:-:S05]  /*0770*/  @P1 SEL R11, R27, RZ, P3 ;  /* 0x000000ff1b0b1207 */ /* 0x000fca0001800000 */
[----:B------:R-:W-:Y:S01]  /*0780*/  STG.E.128 desc[UR4][R28.64+0x800], R8 ;  /* 0x000800081c007986 */ /* 0x000fe2000c101d04 */
[----:B------:R-:W-:Y:S05]  /*0790*/  EXIT ;  /* 0x000000000000794d */ /* 0x000fea0003800000 */
.L_x_0:
[----:B------:R-:W-:-:S00]  /*07a0*/  BRA `(.L_x_0) ;  /* 0xfffffffc00fc7947 */ /* 0x000fc0000383ffff */
[----:B------:R-:W-:-:S00]  /*07b0*/  NOP ;  /* 0x0000000000007918 */ /* 0x000fc00000000000 */
        /* <DEDUP_REMOVED lines=12> */
.L_x_1:


//--------------------- .nv.constant0.triton_poi_fused_cat_32 --------------------------
	.section	.nv.constant0.triton_poi_fused_cat_32,"a",@progbits
	.sectionflags	@""
	.align	4
.nv.constant0.triton_poi_fused_cat_32:
	.zero		564
